	.headerflags	@"EF_CUDA_TEXMODE_UNIFIED EF_CUDA_64BIT_ADDRESS EF_CUDA_ACCELERATORS EF_CUDA_SM90 EF_CUDA_VIRTUAL_SM(EF_CUDA_SM90)"
	.elftype	@"ET_EXEC"


//--------------------- .nv.info                  --------------------------
	.section	.nv.info,"",@"SHT_CUDA_INFO"
	.align	4


	//----- nvinfo : EIATTR_REGCOUNT
	.align		4
        /*0000*/ 	.byte	0x04, 0x2f
        /*0002*/ 	.short	(.L_1 - .L_0)
	.align		4
.L_0:
        /*0004*/ 	.word	index@(triton_poi_fused_sigmoid_1)
        /*0008*/ 	.word	0x0000000c


	//----- nvinfo : EIATTR_MIN_STACK_SIZE
	.align		4
.L_1:
        /*000c*/ 	.byte	0x04, 0x12
        /*000e*/ 	.short	(.L_3 - .L_2)
	.align		4
.L_2:
        /*0010*/ 	.word	index@(triton_poi_fused_sigmoid_1)
        /*0014*/ 	.word	0x00000000


	//----- nvinfo : EIATTR_FRAME_SIZE
	.align		4
.L_3:
        /*0018*/ 	.byte	0x04, 0x11
        /*001a*/ 	.short	(.L_5 - .L_4)
	.align		4
.L_4:
        /*001c*/ 	.word	index@(triton_poi_fused_sigmoid_1)
        /*0020*/ 	.word	0x00000000


	//----- nvinfo : EIATTR_MIN_STACK_SIZE
	.align		4
.L_5:
        /*0024*/ 	.byte	0x04, 0x12
        /*0026*/ 	.short	(.L_7 - .L_6)
	.align		4
.L_6:
        /*0028*/ 	.word	index@(triton_poi_fused_sigmoid_1)
        /*002c*/ 	.word	0x00000000
.L_7:


//--------------------- .nv.info.triton_poi_fused_sigmoid_1 --------------------------
	.section	.nv.info.triton_poi_fused_sigmoid_1,"",@"SHT_CUDA_INFO"
	.sectionflags	@""
	.align	4


	//----- nvinfo : EIATTR_CUDA_API_VERSION
	.align		4
        /*0000*/ 	.byte	0x04, 0x37
        /*0002*/ 	.short	(.L_9 - .L_8)
.L_8:
        /*0004*/ 	.word	0x0000007c


	//----- nvinfo : EIATTR_KPARAM_INFO
	.align		4
.L_9:
        /*0008*/ 	.byte	0x04, 0x17
        /*000a*/ 	.short	(.L_11 - .L_10)
.L_10:
        /*000c*/ 	.word	0x00000000
        /*0010*/ 	.short	0x0002
        /*0012*/ 	.short	0x0010
        /*0014*/ 	.byte	0x00, 0xf0, 0x11, 0x00


	//----- nvinfo : EIATTR_KPARAM_INFO
	.align		4
.L_11:
        /*0018*/ 	.byte	0x04, 0x17
        /*001a*/ 	.short	(.L_13 - .L_12)
.L_12:
        /*001c*/ 	.word	0x00000000
        /*0020*/ 	.short	0x0001
        /*0022*/ 	.short	0x0008
        /*0024*/ 	.byte	0x00, 0xf4, 0x21, 0x00


	//----- nvinfo : EIATTR_KPARAM_INFO
	.align		4
.L_13:
        /*0028*/ 	.byte	0x04, 0x17
        /*002a*/ 	.short	(.L_15 - .L_14)
.L_14:
        /*002c*/ 	.word	0x00000000
        /*0030*/ 	.short	0x0000
        /*0032*/ 	.short	0x0000
        /*0034*/ 	.byte	0x00, 0xf4, 0x21, 0x00


	//----- nvinfo : EIATTR_SPARSE_MMA_MASK
	.align		4
.L_15:
        /*0038*/ 	.byte	0x03, 0x50
        /*003a*/ 	.short	0x0000


	//----- nvinfo : EIATTR_MAXREG_COUNT
	.align		4
        /*003c*/ 	.byte	0x03, 0x1b
        /*003e*/ 	.short	0x00ff


	//----- nvinfo : EIATTR_EXIT_INSTR_OFFSETS
	.align		4
        /*0040*/ 	.byte	0x04, 0x1c
        /*0042*/ 	.short	(.L_17 - .L_16)


	//   ....[0]....
.L_16:
        /*0044*/ 	.word	0x00000300


	//   ....[1]....
        /*0048*/ 	.word	0x00000320


	//----- nvinfo : EIATTR_REQNTID
	.align		4
.L_17:
        /*004c*/ 	.byte	0x04, 0x10
        /*004e*/ 	.short	(.L_19 - .L_18)
.L_18:
        /*0050*/ 	.word	0x00000080
        /*0054*/ 	.word	0x00000001
        /*0058*/ 	.word	0x00000001


	//----- nvinfo : EIATTR_CBANK_PARAM_SIZE
	.align		4
.L_19:
        /*005c*/ 	.byte	0x03, 0x19
        /*005e*/ 	.short	0x0014


	//----- nvinfo : EIATTR_PARAM_CBANK
	.align		4
        /*0060*/ 	.byte	0x04, 0x0a
        /*0062*/ 	.short	(.L_21 - .L_20)
	.align		4
.L_20:
        /*0064*/ 	.word	index@(.nv.constant0.triton_poi_fused_sigmoid_1)
        /*0068*/ 	.short	0x0210
        /*006a*/ 	.short	0x0014


	//----- nvinfo : EIATTR_SW_WAR
	.align		4
.L_21:
        /*006c*/ 	.byte	0x04, 0x36
        /*006e*/ 	.short	(.L_23 - .L_22)
.L_22:
        /*0070*/ 	.word	0x00000008
.L_23:


//--------------------- .nv.callgraph             --------------------------
	.section	.nv.callgraph,"",@"SHT_CUDA_CALLGRAPH"
	.align	4
	.sectionentsize	8
	.align		4
        /*0000*/ 	.word	0x00000000
	.align		4
        /*0004*/ 	.word	0xffffffff
	.align		4
        /*0008*/ 	.word	0x00000000
	.align		4
        /*000c*/ 	.word	0xfffffffe
	.align		4
        /*0010*/ 	.word	0x00000000
	.align		4
        /*0014*/ 	.word	0xfffffffd
	.align		4
        /*0018*/ 	.word	0x00000000
	.align		4
        /*001c*/ 	.word	0xfffffffc


//--------------------- .text.triton_poi_fused_sigmoid_1 --------------------------
	.section	.text.triton_poi_fused_sigmoid_1,"ax",@progbits
	.align	128
        .global         triton_poi_fused_sigmoid_1
        .type           triton_poi_fused_sigmoid_1,@function
        .size           triton_poi_fused_sigmoid_1,(.L_x_1 - triton_poi_fused_sigmoid_1)
        .other          triton_poi_fused_sigmoid_1,@"STO_CUDA_ENTRY STV_DEFAULT"
triton_poi_fused_sigmoid_1:
.text.triton_poi_fused_sigmoid_1:
[----:B------:R-:W0:Y:S02]  /*0000*/  LDC R1, c[0x0][0x28] ;  /* 0x00000a00ff017b82 */ /* 0x000e240000000800 */
[----:B------:R-:W1:Y:S01]  /*0010*/  S2R R0, SR_TID.X ;  /* 0x0000000000007919 */ /* 0x000e620000002100 */
[----:B------:R-:W2:Y:S01]  /*0020*/  LDC.64 R2, c[0x0][0x210] ;  /* 0x00008400ff027b82 */ /* 0x000ea20000000a00 */
[----:B------:R-:W-:Y:S01]  /*0030*/  ULDC.64 UR4, c[0x0][0x208] ;  /* 0x0000820000047ab9 */ /* 0x000fe20000000a00 */
[----:B------:R-:W3:Y:S06]  /*0040*/  S2R R7, SR_CTAID.X ;  /* 0x0000000000077919 */ /* 0x000eec0000002500 */
[----:B------:R-:W4:Y:S01]  /*0050*/  LDC.64 R4, c[0x0][0x218] ;  /* 0x00008600ff047b82 */ /* 0x000f220000000a00 */
[----:B-1----:R-:W-:-:S04]  /*0060*/  SHF.L.U32 R0, R0, 0x1, RZ ;  /* 0x0000000100007819 */ /* 0x002fc800000006ff */
[----:B------:R-:W-:Y:S02]  /*0070*/  LOP3.LUT R0, R0, 0xfe, RZ, 0xc0, !PT ;  /* 0x000000fe00007812 */ /* 0x000fe400078ec0ff */
[----:B---3--:R-:W-:Y:S02]  /*0080*/  SHF.R.S32.HI R6, RZ, 0x17, R7 ;  /* 0x00000017ff067819 */ /* 0x008fe40000011407 */
[----:B------:R-:W-:Y:S02]  /*0090*/  LEA R7, R7, R0, 0x8 ;  /* 0x0000000007077211 */ /* 0x000fe400078e40ff */
[----:B------:R-:W-:Y:S02]  /*00a0*/  SGXT R0, R6, 0x1 ;  /* 0x000000010600781a */ /* 0x000fe40000000200 */
[C---:B------:R-:W-:Y:S01]  /*00b0*/  ISETP.GE.AND P0, PT, R7.reuse, 0x100, PT ;  /* 0x000001000700780c */ /* 0x040fe20003f06270 */
[----:B--2---:R-:W-:Y:S01]  /*00c0*/  IMAD.WIDE R2, R7, 0x4, R2 ;  /* 0x0000000407027825 */ /* 0x004fe200078e0202 */
[----:B------:R-:W-:-:S04]  /*00d0*/  LEA.HI R0, R0, R7, RZ, 0x2 ;  /* 0x0000000700007211 */ /* 0x000fc800078f10ff */
[----:B------:R-:W-:-:S04]  /*00e0*/  LOP3.LUT R0, R0, 0xfffffffc, RZ, 0xc0, !PT ;  /* 0xfffffffc00007812 */ /* 0x000fc800078ec0ff */
[----:B------:R-:W-:Y:S02]  /*00f0*/  IADD3 R9, R7, -R0, RZ ;  /* 0x8000000007097210 */ /* 0x000fe40007ffe0ff */
[----:B------:R-:W-:-:S03]  /*0100*/  CS2R R6, SRZ ;  /* 0x0000000000067805 */ /* 0x000fc6000001ff00 */
[----:B----4-:R-:W-:Y:S01]  /*0110*/  IMAD.WIDE R4, R9, 0x4, R4 ;  /* 0x0000000409047825 */ /* 0x010fe200078e0204 */
[----:B------:R-:W-:Y:S02]  /*0120*/  CS2R R8, SRZ ;  /* 0x0000000000087805 */ /* 0x000fe4000001ff00 */
[----:B------:R-:W2:Y:S04]  /*0130*/  @!P0 LDG.E.64 R6, desc[UR4][R2.64] ;  /* 0x0000000402068981 */ /* 0x000ea8000c1e1b00 */
[----:B------:R-:W2:Y:S02]  /*0140*/  @!P0 LDG.E.EL.64 R8, desc[UR4][R4.64] ;  /* 0x0000000404088981 */ /* 0x000ea4000c2e1b00 */
[----:B--2---:R-:W-:Y:S01]  /*0150*/  FADD R6, R8, R6 ;  /* 0x0000000608067221 */ /* 0x004fe20000000000 */
[----:B------:R-:W-:-:S03]  /*0160*/  FADD R7, R9, R7 ;  /* 0x0000000709077221 */ /* 0x000fc60000000000 */
[----:B------:R-:W-:Y:S01]  /*0170*/  FADD R6, RZ, -R6 ;  /* 0x80000006ff067221 */ /* 0x000fe20000000000 */
[----:B------:R-:W-:-:S03]  /*0180*/  FADD R7, RZ, -R7 ;  /* 0x80000007ff077221 */ /* 0x000fc60000000000 */
[----:B------:R-:W-:Y:S01]  /*0190*/  FMUL R6, R6, 1.4426950216293334961 ;  /* 0x3fb8aa3b06067820 */ /* 0x000fe20000400000 */
[----:B------:R-:W-:-:S04]  /*01a0*/  FMUL R7, R7, 1.4426950216293334961 ;  /* 0x3fb8aa3b07077820 */ /* 0x000fc80000400000 */
[----:B------:R-:W-:Y:S02]  /*01b0*/  FSETP.GEU.AND P1, PT, R6, -126, PT ;  /* 0xc2fc00000600780b */ /* 0x000fe40003f2e000 */
[----:B------:R-:W-:-:S11]  /*01c0*/  FSETP.GEU.AND P2, PT, R7, -126, PT ;  /* 0xc2fc00000700780b */ /* 0x000fd60003f4e000 */
[----:B------:R-:W-:Y:S02]  /*01d0*/  @!P1 FMUL R6, R6, 0.5 ;  /* 0x3f00000006069820 */ /* 0x000fe40000400000 */
[----:B------:R-:W-:Y:S02]  /*01e0*/  @!P2 FMUL R7, R7, 0.5 ;  /* 0x3f0000000707a820 */ /* 0x000fe40000400000 */
[----:B------:R-:W1:Y:S08]  /*01f0*/  MUFU.EX2 R0, R6 ;  /* 0x0000000600007308 */ /* 0x000e700000000800 */
[----:B------:R2:W3:Y:S01]  /*0200*/  MUFU.EX2 R4, R7 ;  /* 0x0000000700047308 */ /* 0x0004e20000000800 */
[----:B-1----:R-:W-:Y:S01]  /*0210*/  @!P1 FMUL R0, R0, R0 ;  /* 0x0000000000009220 */ /* 0x002fe20000400000 */
[----:B--2---:R-:W-:-:S03]  /*0220*/  HFMA2.MMA R7, -RZ, RZ, 1.625, 0 ;  /* 0x3e800000ff077435 */ /* 0x004fc600000001ff */
[----:B------:R-:W-:Y:S01]  /*0230*/  FADD R0, R0, 1 ;  /* 0x3f80000000007421 */ /* 0x000fe20000000000 */
[----:B---3--:R-:W-:-:S04]  /*0240*/  @!P2 FMUL R4, R4, R4 ;  /* 0x000000040404a220 */ /* 0x008fc80000400000 */
[----:B------:R-:W-:Y:S01]  /*0250*/  FSETP.GT.AND P1, PT, R0, 8.50705917302346158658e+37, PT ;  /* 0x7e8000000000780b */ /* 0x000fe20003f24000 */
[----:B------:R-:W-:-:S03]  /*0260*/  FADD R4, R4, 1 ;  /* 0x3f80000004047421 */ /* 0x000fc60000000000 */
[----:B------:R-:W-:Y:S02]  /*0270*/  FSEL R5, R7, 1, P1 ;  /* 0x3f80000007057808 */ /* 0x000fe40000800000 */
[----:B------:R-:W-:-:S04]  /*0280*/  FSETP.GT.AND P2, PT, R4, 8.50705917302346158658e+37, PT ;  /* 0x7e8000000400780b */ /* 0x000fc80003f44000 */
[----:B------:R-:W-:-:S03]  /*0290*/  FSEL R7, R7, 1, P2 ;  /* 0x3f80000007077808 */ /* 0x000fc60001000000 */
[----:B------:R-:W-:-:S06]  /*02a0*/  @P1 FMUL R0, R0, 0.25 ;  /* 0x3e80000000001820 */ /* 0x000fcc0000400000 */
[----:B------:R-:W1:Y:S01]  /*02b0*/  MUFU.RCP R0, R0 ;  /* 0x0000000000007308 */ /* 0x000e620000001000 */
[----:B------:R-:W-:-:S07]  /*02c0*/  @P2 FMUL R4, R4, 0.25 ;  /* 0x3e80000004042820 */ /* 0x000fce0000400000 */
[----:B------:R-:W2:Y:S01]  /*02d0*/  MUFU.RCP R4, R4 ;  /* 0x0000000400047308 */ /* 0x000ea20000001000 */
[----:B-1----:R-:W-:Y:S01]  /*02e0*/  FMUL R6, R0, R5 ;  /* 0x0000000500067220 */ /* 0x002fe20000400000 */
[----:B--2---:R-:W-:Y:S01]  /*02f0*/  FMUL R7, R4, R7 ;  /* 0x0000000704077220 */ /* 0x004fe20000400000 */
[----:B------:R-:W-:Y:S06]  /*0300*/  @P0 EXIT ;  /* 0x000000000000094d */ /* 0x000fec0003800000 */
[----:B------:R-:W-:Y:S01]  /*0310*/  STG.E.64 desc[UR4][R2.64], R6 ;  /* 0x0000000602007986 */ /* 0x000fe2000c101b04 */
[----:B------:R-:W-:Y:S05]  /*0320*/  EXIT ;  /* 0x000000000000794d */ /* 0x000fea0003800000 */
.L_x_0:
[----:B------:R-:W-:-:S00]  /*0330*/  BRA `(.L_x_0) ;  /* 0xfffffffc00fc7947 */ /* 0x000fc0000383ffff */
[----:B------:R-:W-:-:S00]  /*0340*/  NOP ;  /* 0x0000000000007918 */ /* 0x000fc00000000000 */
        /* <DEDUP_REMOVED lines=11> */
.L_x_1:


//--------------------- .nv.constant0.triton_poi_fused_sigmoid_1 --------------------------
	.section	.nv.constant0.triton_poi_fused_sigmoid_1,"a",@progbits
	.sectionflags	@""
	.align	4
.nv.constant0.triton_poi_fused_sigmoid_1:
	.zero		548
